//
// Generated by NVIDIA NVVM Compiler
//
// Compiler Build ID: CL-36424714
// Cuda compilation tools, release 13.0, V13.0.88
// Based on NVVM 20.0.0
//

.version 9.0
.target sm_100
.address_size 64


.entry _Z15bitonicSequencePiii(
	.param .u64 .ptr .align 1 _Z15bitonicSequencePiii_param_0,
	.param .u32 _Z15bitonicSequencePiii_param_1,
	.param .u32 _Z15bitonicSequencePiii_param_2
)
{
	.reg .pred 	%p<5>;
	.reg .b32 	%r<13>;
	.reg .b64 	%rd<11>;

	ld.param.u64 	%rd6, [_Z15bitonicSequencePiii_param_0];
	ld.param.u32 	%r7, [_Z15bitonicSequencePiii_param_1];
	ld.param.u32 	%r8, [_Z15bitonicSequencePiii_param_2];
	cvta.to.global.u64 	%rd1, %rd6;
	mov.u32 	%r9, %ctaid.x;
	mov.u32 	%r10, %ntid.x;
	mov.u32 	%r11, %tid.x;
	mad.lo.s32 	%r1, %r9, %r10, %r11;
	xor.b32  	%r2, %r8, %r1;
	setp.le.u32 	%p1, %r2, %r1;
	@%p1 bra 	$L__BB0_6;
	and.b32  	%r12, %r7, %r1;
	setp.ne.s32 	%p2, %r12, 0;
	@%p2 bra 	$L__BB0_4;
	mul.wide.s32 	%rd9, %r1, 4;
	add.s64 	%rd2, %rd1, %rd9;
	ld.global.u32 	%r3, [%rd2];
	mul.wide.u32 	%rd10, %r2, 4;
	add.s64 	%rd3, %rd1, %rd10;
	ld.global.u32 	%r4, [%rd3];
	setp.le.s32 	%p4, %r3, %r4;
	@%p4 bra 	$L__BB0_6;
	st.global.u32 	[%rd2], %r4;
	st.global.u32 	[%rd3], %r3;
	bra.uni 	$L__BB0_6;
$L__BB0_4:
	mul.wide.s32 	%rd7, %r1, 4;
	add.s64 	%rd4, %rd1, %rd7;
	ld.global.u32 	%r5, [%rd4];
	mul.wide.u32 	%rd8, %r2, 4;
	add.s64 	%rd5, %rd1, %rd8;
	ld.global.u32 	%r6, [%rd5];
	setp.ge.s32 	%p3, %r5, %r6;
	@%p3 bra 	$L__BB0_6;
	st.global.u32 	[%rd4], %r6;
	st.global.u32 	[%rd5], %r5;
$L__BB0_6:
	ret;

}


// ===== COMPILED SASS (sm_100) =====

	.target	sm_100

	.elftype	@"ET_EXEC"


//--------------------- .note.nv.tkinfo           --------------------------
	.section	.note.nv.tkinfo,"",@"SHT_NOTE"
	.sectionflags	@"SHF_NOTE_NV_TKINFO"
	.tkinfo
        /*0018*/ 	.word	0x00000002
        /*0030*/ 	.string	""
        /*0030*/ 	.string	"ptxas"
        /*0030*/ 	.string	"Cuda compilation tools, release 13.0, V13.0.88"
        /*0030*/ 	.string	"Build cuda_13.0.r13.0/compiler.36424714_0"
        /*0030*/ 	.string	"-arch sm_100 -m 64 "



//--------------------- .note.nv.cuinfo           --------------------------
	.section	.note.nv.cuinfo,"",@"SHT_NOTE"
	.sectionflags	@"SHF_NOTE_NV_CUINFO"
        /*0018*/ 	.short	0x0002
        /*001a*/ 	.short	0x0064
        /*001c*/ 	.short	0x0082
	.zero		2


//--------------------- .nv.info                  --------------------------
	.section	.nv.info,"",@"SHT_CUDA_INFO"
	.align	4


	//----- nvinfo : EIATTR_REGCOUNT
	.align		4
        /*0000*/ 	.byte	0x04, 0x2f
        /*0002*/ 	.short	(.L_1 - .L_0)
	.align		4
.L_0:
        /*0004*/ 	.word	index@(_Z15bitonicSequencePiii)
        /*0008*/ 	.word	0x0000000c


	//----- nvinfo : EIATTR_FRAME_SIZE
	.align		4
.L_1:
        /*000c*/ 	.byte	0x04, 0x11
        /*000e*/ 	.short	(.L_3 - .L_2)
	.align		4
.L_2:
        /*0010*/ 	.word	index@(_Z15bitonicSequencePiii)
        /*0014*/ 	.word	0x00000000


	//----- nvinfo : EIATTR_MIN_STACK_SIZE
	.align		4
.L_3:
        /*0018*/ 	.byte	0x04, 0x12
        /*001a*/ 	.short	(.L_5 - .L_4)
	.align		4
.L_4:
        /*001c*/ 	.word	index@(_Z15bitonicSequencePiii)
        /*0020*/ 	.word	0x00000000
.L_5:


//--------------------- .nv.compat                --------------------------
	.section	.nv.compat,"",@"SHT_CUDA_COMPAT_INFO"
	.align	4
        /*0000*/ 	.byte	0x02, 0x09, 0x00, 0x00, 0x02, 0x02, 0x01, 0x00, 0x02, 0x05, 0x05, 0x00, 0x03, 0x07, 0x01, 0x01
        /*0010*/ 	.byte	0x02, 0x03, 0x00, 0x00, 0x02, 0x06, 0x01, 0x00, 0x04, 0x0b, 0x08, 0x00, 0x09, 0x00, 0x00, 0x00
        /*0020*/ 	.byte	0x00, 0x00, 0x00, 0x00


//--------------------- .nv.info._Z15bitonicSequencePiii --------------------------
	.section	.nv.info._Z15bitonicSequencePiii,"",@"SHT_CUDA_INFO"
	.sectionflags	@""
	.align	4


	//----- nvinfo : EIATTR_CUDA_API_VERSION
	.align		4
        /*0000*/ 	.byte	0x04, 0x37
        /*0002*/ 	.short	(.L_7 - .L_6)
.L_6:
        /*0004*/ 	.word	0x00000082


	//----- nvinfo : EIATTR_KPARAM_INFO
	.align		4
.L_7:
        /*0008*/ 	.byte	0x04, 0x17
        /*000a*/ 	.short	(.L_9 - .L_8)
.L_8:
        /*000c*/ 	.word	0x00000000
        /*0010*/ 	.short	0x0002
        /*0012*/ 	.short	0x000c
        /*0014*/ 	.byte	0x00, 0xf0, 0x11, 0x00


	//----- nvinfo : EIATTR_KPARAM_INFO
	.align		4
.L_9:
        /*0018*/ 	.byte	0x04, 0x17
        /*001a*/ 	.short	(.L_11 - .L_10)
.L_10:
        /*001c*/ 	.word	0x00000000
        /*0020*/ 	.short	0x0001
        /*0022*/ 	.short	0x0008
        /*0024*/ 	.byte	0x00, 0xf0, 0x11, 0x00


	//----- nvinfo : EIATTR_KPARAM_INFO
	.align		4
.L_11:
        /*0028*/ 	.byte	0x04, 0x17
        /*002a*/ 	.short	(.L_13 - .L_12)
.L_12:
        /*002c*/ 	.word	0x00000000
        /*0030*/ 	.short	0x0000
        /*0032*/ 	.short	0x0000
        /*0034*/ 	.byte	0x00, 0xf5, 0x21, 0x00


	//----- nvinfo : EIATTR_SPARSE_MMA_MASK
	.align		4
.L_13:
        /*0038*/ 	.byte	0x03, 0x50
        /*003a*/ 	.short	0x0000


	//----- nvinfo : EIATTR_MAXREG_COUNT
	.align		4
        /*003c*/ 	.byte	0x03, 0x1b
        /*003e*/ 	.short	0x00ff


	//----- nvinfo : EIATTR_MERCURY_ISA_VERSION
	.align		4
        /*0040*/ 	.byte	0x03, 0x5f
        /*0042*/ 	.short	0x0101


	//----- nvinfo : EIATTR_VRC_CTA_INIT_COUNT
	.align		4
        /*0044*/ 	.byte	0x02, 0x4a
	.zero		1
	.zero		1


	//----- nvinfo : EIATTR_EXIT_INSTR_OFFSETS
	.align		4
        /*0048*/ 	.byte	0x04, 0x1c
        /*004a*/ 	.short	(.L_15 - .L_14)


	//   ....[0]....
.L_14:
        /*004c*/ 	.word	0x00000080


	//   ....[1]....
        /*0050*/ 	.word	0x00000130


	//   ....[2]....
        /*0054*/ 	.word	0x00000160


	//   ....[3]....
        /*0058*/ 	.word	0x000001d0


	//   ....[4]....
        /*005c*/ 	.word	0x00000200


	//----- nvinfo : EIATTR_CRS_STACK_SIZE
	.align		4
.L_15:
        /*0060*/ 	.byte	0x04, 0x1e
        /*0062*/ 	.short	(.L_17 - .L_16)
.L_16:
        /*0064*/ 	.word	0x00000000


	//----- nvinfo : EIATTR_CBANK_PARAM_SIZE
	.align		4
.L_17:
        /*0068*/ 	.byte	0x03, 0x19
        /*006a*/ 	.short	0x0010


	//----- nvinfo : EIATTR_PARAM_CBANK
	.align		4
        /*006c*/ 	.byte	0x04, 0x0a
        /*006e*/ 	.short	(.L_19 - .L_18)
	.align		4
.L_18:
        /*0070*/ 	.word	index@(.nv.constant0._Z15bitonicSequencePiii)
        /*0074*/ 	.short	0x0380
        /*0076*/ 	.short	0x0010


	//----- nvinfo : EIATTR_SW_WAR
	.align		4
.L_19:
        /*0078*/ 	.byte	0x04, 0x36
        /*007a*/ 	.short	(.L_21 - .L_20)
.L_20:
        /*007c*/ 	.word	0x00000008
.L_21:


//--------------------- .nv.callgraph             --------------------------
	.section	.nv.callgraph,"",@"SHT_CUDA_CALLGRAPH"
	.align	4
	.sectionentsize	8
	.align		4
        /*0000*/ 	.word	0x00000000
	.align		4
        /*0004*/ 	.word	0xffffffff
	.align		4
        /*0008*/ 	.word	0x00000000
	.align		4
        /*000c*/ 	.word	0xfffffffe
	.align		4
        /*0010*/ 	.word	0x00000000
	.align		4
        /*0014*/ 	.word	0xfffffffd
	.align		4
        /*0018*/ 	.word	0x00000000
	.align		4
        /*001c*/ 	.word	0xfffffffc


//--------------------- .text._Z15bitonicSequencePiii --------------------------
	.section	.text._Z15bitonicSequencePiii,"ax",@progbits
	.align	128
.text._Z15bitonicSequencePiii:
        .type           _Z15bitonicSequencePiii,@function
        .size           _Z15bitonicSequencePiii,(.L_x_2 - _Z15bitonicSequencePiii)
        .other          _Z15bitonicSequencePiii,@"STO_CUDA_ENTRY STV_DEFAULT"
_Z15bitonicSequencePiii:
[----:B------:R-:W-:Y:S01]  /*0000*/  LDC R1, c[0x0][0x37c] ;  /* 0x0000df00ff017b82 */ /* 0x000fe20000000800 */
[----:B------:R-:W0:Y:S07]  /*0010*/  S2R R0, SR_TID.X ;  /* 0x0000000000007919 */ /* 0x000e2e0000002100 */
[----:B------:R-:W0:Y:S01]  /*0020*/  S2UR UR4, SR_CTAID.X ;  /* 0x00000000000479c3 */ /* 0x000e220000002500 */
[----:B------:R-:W1:Y:S07]  /*0030*/  LDCU UR5, c[0x0][0x38c] ;  /* 0x00007180ff0577ac */ /* 0x000e6e0008000800 */
[----:B------:R-:W0:Y:S02]  /*0040*/  LDC R7, c[0x0][0x360] ;  /* 0x0000d800ff077b82 */ /* 0x000e240000000800 */
[----:B0-----:R-:W-:-:S05]  /*0050*/  IMAD R7, R7, UR4, R0 ;  /* 0x0000000407077c24 */ /* 0x001fca000f8e0200 */
[----:B-1----:R-:W-:-:S04]  /*0060*/  LOP3.LUT R9, R7, UR5, RZ, 0x3c, !PT ;  /* 0x0000000507097c12 */ /* 0x002fc8000f8e3cff */
[----:B------:R-:W-:-:S13]  /*0070*/  ISETP.GT.U32.AND P0, PT, R9, R7, PT ;  /* 0x000000070900720c */ /* 0x000fda0003f04070 */
[----:B------:R-:W-:Y:S05]  /*0080*/  @!P0 EXIT ;  /* 0x000000000000894d */ /* 0x000fea0003800000 */
[----:B------:R-:W0:Y:S02]  /*0090*/  LDCU UR4, c[0x0][0x388] ;  /* 0x00007100ff0477ac */ /* 0x000e240008000800 */
[----:B0-----:R-:W-:Y:S01]  /*00a0*/  LOP3.LUT P0, RZ, R7, UR4, RZ, 0xc0, !PT ;  /* 0x0000000407ff7c12 */ /* 0x001fe2000f80c0ff */
[----:B------:R-:W0:-:S12]  /*00b0*/  LDCU.64 UR4, c[0x0][0x358] ;  /* 0x00006b00ff0477ac */ /* 0x000e180008000a00 */
[----:B------:R-:W-:Y:S05]  /*00c0*/  @P0 BRA `(.L_x_0) ;  /* 0x0000000000280947 */ /* 0x000fea0003800000 */
[----:B------:R-:W1:Y:S02]  /*00d0*/  LDC.64 R4, c[0x0][0x380] ;  /* 0x0000e000ff047b82 */ /* 0x000e640000000a00 */
[----:B-1----:R-:W-:-:S04]  /*00e0*/  IMAD.WIDE R2, R7, 0x4, R4 ;  /* 0x0000000407027825 */ /* 0x002fc800078e0204 */
[----:B------:R-:W-:Y:S01]  /*00f0*/  IMAD.WIDE.U32 R4, R9, 0x4, R4 ;  /* 0x0000000409047825 */ /* 0x000fe200078e0004 */
[----:B0-----:R-:W2:Y:S04]  /*0100*/  LDG.E R7, desc[UR4][R2.64] ;  /* 0x0000000402077981 */ /* 0x001ea8000c1e1900 */
[----:B------:R-:W2:Y:S02]  /*0110*/  LDG.E R0, desc[UR4][R4.64] ;  /* 0x0000000404007981 */ /* 0x000ea4000c1e1900 */
[----:B--2---:R-:W-:-:S13]  /*0120*/  ISETP.GT.AND P0, PT, R7, R0, PT ;  /* 0x000000000700720c */ /* 0x004fda0003f04270 */
[----:B------:R-:W-:Y:S05]  /*0130*/  @!P0 EXIT ;  /* 0x000000000000894d */ /* 0x000fea0003800000 */
[----:B------:R-:W-:Y:S04]  /*0140*/  STG.E desc[UR4][R2.64], R0 ;  /* 0x0000000002007986 */ /* 0x000fe8000c101904 */
[----:B------:R-:W-:Y:S01]  /*0150*/  STG.E desc[UR4][R4.64], R7 ;  /* 0x0000000704007986 */ /* 0x000fe2000c101904 */
[----:B------:R-:W-:Y:S05]  /*0160*/  EXIT ;  /* 0x000000000000794d */ /* 0x000fea0003800000 */
.L_x_0:
[----:B------:R-:W1:Y:S02]  /*0170*/  LDC.64 R2, c[0x0][0x380] ;  /* 0x0000e000ff027b82 */ /* 0x000e640000000a00 */
[----:B-1----:R-:W-:-:S04]  /*0180*/  IMAD.WIDE R4, R7, 0x4, R2 ;  /* 0x0000000407047825 */ /* 0x002fc800078e0202 */
[----:B------:R-:W-:Y:S01]  /*0190*/  IMAD.WIDE.U32 R2, R9, 0x4, R2 ;  /* 0x0000000409027825 */ /* 0x000fe200078e0002 */
[----:B0-----:R-:W2:Y:S04]  /*01a0*/  LDG.E R7, desc[UR4][R4.64] ;  /* 0x0000000404077981 */ /* 0x001ea8000c1e1900 */
[----:B------:R-:W2:Y:S02]  /*01b0*/  LDG.E R0, desc[UR4][R2.64] ;  /* 0x0000000402007981 */ /* 0x000ea4000c1e1900 */
[----:B--2---:R-:W-:-:S13]  /*01c0*/  ISETP.GE.AND P0, PT, R7, R0, PT ;  /* 0x000000000700720c */ /* 0x004fda0003f06270 */
[----:B------:R-:W-:Y:S05]  /*01d0*/  @P0 EXIT ;  /* 0x000000000000094d */ /* 0x000fea0003800000 */
[----:B------:R-:W-:Y:S04]  /*01e0*/  STG.E desc[UR4][R4.64], R0 ;  /* 0x0000000004007986 */ /* 0x000fe8000c101904 */
[----:B------:R-:W-:Y:S01]  /*01f0*/  STG.E desc[UR4][R2.64], R7 ;  /* 0x0000000702007986 */ /* 0x000fe2000c101904 */
[----:B------:R-:W-:Y:S05]  /*0200*/  EXIT ;  /* 0x000000000000794d */ /* 0x000fea0003800000 */
.L_x_1:
[----:B------:R-:W-:-:S00]  /*0210*/  BRA `(.L_x_1) ;  /* 0xfffffffc00fc7947 */ /* 0x000fc0000383ffff */
[----:B------:R-:W-:-:S00]  /*0220*/  NOP ;  /* 0x0000000000007918 */ /* 0x000fc00000000000 */
        /* <DEDUP_REMOVED lines=13> */
.L_x_2:


//--------------------- .nv.shared.reserved.0     --------------------------
	.section	.nv.shared.reserved.0,"aw",@nobits
	.weak		__nv_reservedSMEM_offset_0_alias
	.size		__nv_reservedSMEM_offset_0_alias, 0, 64
	.other		__nv_reservedSMEM_offset_0_alias,@"STO_CUDA_RESERVED_SHARED STV_DEFAULT"
__nv_reservedSMEM_offset_0_alias:
	.zero		0
	.zero		64


//--------------------- .nv.constant0._Z15bitonicSequencePiii --------------------------
	.section	.nv.constant0._Z15bitonicSequencePiii,"a",@progbits
	.sectionflags	@""
	.align	4
.nv.constant0._Z15bitonicSequencePiii:
	.zero		912


//--------------------- SYMBOLS --------------------------

	.type		.nv.reservedSmem.offset0,@object
	.size		.nv.reservedSmem.offset0,0x4
